	.headerflags	@"EF_CUDA_TEXMODE_UNIFIED EF_CUDA_64BIT_ADDRESS EF_CUDA_ACCELERATORS EF_CUDA_SM90 EF_CUDA_VIRTUAL_SM(EF_CUDA_SM90)"
	.elftype	@"ET_EXEC"


//--------------------- .nv.info                  --------------------------
	.section	.nv.info,"",@"SHT_CUDA_INFO"
	.align	4


	//----- nvinfo : EIATTR_REGCOUNT
	.align		4
        /*0000*/ 	.byte	0x04, 0x2f
        /*0002*/ 	.short	(.L_1 - .L_0)
	.align		4
.L_0:
        /*0004*/ 	.word	index@(triton_poi_fused_avg_pool2d_max_pool2d_with_indices_41)
        /*0008*/ 	.word	0x00000030


	//----- nvinfo : EIATTR_MIN_STACK_SIZE
	.align		4
.L_1:
        /*000c*/ 	.byte	0x04, 0x12
        /*000e*/ 	.short	(.L_3 - .L_2)
	.align		4
.L_2:
        /*0010*/ 	.word	index@(triton_poi_fused_avg_pool2d_max_pool2d_with_indices_41)
        /*0014*/ 	.word	0x00000000


	//----- nvinfo : EIATTR_FRAME_SIZE
	.align		4
.L_3:
        /*0018*/ 	.byte	0x04, 0x11
        /*001a*/ 	.short	(.L_5 - .L_4)
	.align		4
.L_4:
        /*001c*/ 	.word	index@(triton_poi_fused_avg_pool2d_max_pool2d_with_indices_41)
        /*0020*/ 	.word	0x00000000


	//----- nvinfo : EIATTR_MIN_STACK_SIZE
	.align		4
.L_5:
        /*0024*/ 	.byte	0x04, 0x12
        /*0026*/ 	.short	(.L_7 - .L_6)
	.align		4
.L_6:
        /*0028*/ 	.word	index@(triton_poi_fused_avg_pool2d_max_pool2d_with_indices_41)
        /*002c*/ 	.word	0x00000000
.L_7:


//--------------------- .nv.info.triton_poi_fused_avg_pool2d_max_pool2d_with_indices_41 --------------------------
	.section	.nv.info.triton_poi_fused_avg_pool2d_max_pool2d_with_indices_41,"",@"SHT_CUDA_INFO"
	.sectionflags	@""
	.align	4


	//----- nvinfo : EIATTR_CUDA_API_VERSION
	.align		4
        /*0000*/ 	.byte	0x04, 0x37
        /*0002*/ 	.short	(.L_9 - .L_8)
.L_8:
        /*0004*/ 	.word	0x0000007c


	//----- nvinfo : EIATTR_KPARAM_INFO
	.align		4
.L_9:
        /*0008*/ 	.byte	0x04, 0x17
        /*000a*/ 	.short	(.L_11 - .L_10)
.L_10:
        /*000c*/ 	.word	0x00000000
        /*0010*/ 	.short	0x0004
        /*0012*/ 	.short	0x0020
        /*0014*/ 	.byte	0x00, 0xf0, 0x11, 0x00


	//----- nvinfo : EIATTR_KPARAM_INFO
	.align		4
.L_11:
        /*0018*/ 	.byte	0x04, 0x17
        /*001a*/ 	.short	(.L_13 - .L_12)
.L_12:
        /*001c*/ 	.word	0x00000000
        /*0020*/ 	.short	0x0003
        /*0022*/ 	.short	0x0018
        /*0024*/ 	.byte	0x00, 0xf4, 0x21, 0x00


	//----- nvinfo : EIATTR_KPARAM_INFO
	.align		4
.L_13:
        /*0028*/ 	.byte	0x04, 0x17
        /*002a*/ 	.short	(.L_15 - .L_14)
.L_14:
        /*002c*/ 	.word	0x00000000
        /*0030*/ 	.short	0x0002
        /*0032*/ 	.short	0x0010
        /*0034*/ 	.byte	0x00, 0xf4, 0x21, 0x00


	//----- nvinfo : EIATTR_KPARAM_INFO
	.align		4
.L_15:
        /*0038*/ 	.byte	0x04, 0x17
        /*003a*/ 	.short	(.L_17 - .L_16)
.L_16:
        /*003c*/ 	.word	0x00000000
        /*0040*/ 	.short	0x0001
        /*0042*/ 	.short	0x0008
        /*0044*/ 	.byte	0x00, 0xf4, 0x21, 0x00


	//----- nvinfo : EIATTR_KPARAM_INFO
	.align		4
.L_17:
        /*0048*/ 	.byte	0x04, 0x17
        /*004a*/ 	.short	(.L_19 - .L_18)
.L_18:
        /*004c*/ 	.word	0x00000000
        /*0050*/ 	.short	0x0000
        /*0052*/ 	.short	0x0000
        /*0054*/ 	.byte	0x00, 0xf4, 0x21, 0x00


	//----- nvinfo : EIATTR_SPARSE_MMA_MASK
	.align		4
.L_19:
        /*0058*/ 	.byte	0x03, 0x50
        /*005a*/ 	.short	0x0000


	//----- nvinfo : EIATTR_MAXREG_COUNT
	.align		4
        /*005c*/ 	.byte	0x03, 0x1b
        /*005e*/ 	.short	0x00ff


	//----- nvinfo : EIATTR_EXIT_INSTR_OFFSETS
	.align		4
        /*0060*/ 	.byte	0x04, 0x1c
        /*0062*/ 	.short	(.L_21 - .L_20)


	//   ....[0]....
.L_20:
        /*0064*/ 	.word	0x00001480


	//   ....[1]....
        /*0068*/ 	.word	0x000014a0


	//----- nvinfo : EIATTR_REQNTID
	.align		4
.L_21:
        /*006c*/ 	.byte	0x04, 0x10
        /*006e*/ 	.short	(.L_23 - .L_22)
.L_22:
        /*0070*/ 	.word	0x00000080
        /*0074*/ 	.word	0x00000001
        /*0078*/ 	.word	0x00000001


	//----- nvinfo : EIATTR_CBANK_PARAM_SIZE
	.align		4
.L_23:
        /*007c*/ 	.byte	0x03, 0x19
        /*007e*/ 	.short	0x0024


	//----- nvinfo : EIATTR_PARAM_CBANK
	.align		4
        /*0080*/ 	.byte	0x04, 0x0a
        /*0082*/ 	.short	(.L_25 - .L_24)
	.align		4
.L_24:
        /*0084*/ 	.word	index@(.nv.constant0.triton_poi_fused_avg_pool2d_max_pool2d_with_indices_41)
        /*0088*/ 	.short	0x0210
        /*008a*/ 	.short	0x0024


	//----- nvinfo : EIATTR_SW_WAR
	.align		4
.L_25:
        /*008c*/ 	.byte	0x04, 0x36
        /*008e*/ 	.short	(.L_27 - .L_26)
.L_26:
        /*0090*/ 	.word	0x00000008
.L_27:


//--------------------- .nv.callgraph             --------------------------
	.section	.nv.callgraph,"",@"SHT_CUDA_CALLGRAPH"
	.align	4
	.sectionentsize	8
	.align		4
        /*0000*/ 	.word	0x00000000
	.align		4
        /*0004*/ 	.word	0xffffffff
	.align		4
        /*0008*/ 	.word	0x00000000
	.align		4
        /*000c*/ 	.word	0xfffffffe
	.align		4
        /*0010*/ 	.word	0x00000000
	.align		4
        /*0014*/ 	.word	0xfffffffd
	.align		4
        /*0018*/ 	.word	0x00000000
	.align		4
        /*001c*/ 	.word	0xfffffffc


//--------------------- .text.triton_poi_fused_avg_pool2d_max_pool2d_with_indices_41 --------------------------
	.section	.text.triton_poi_fused_avg_pool2d_max_pool2d_with_indices_41,"ax",@progbits
	.align	128
        .global         triton_poi_fused_avg_pool2d_max_pool2d_with_indices_41
        .type           triton_poi_fused_avg_pool2d_max_pool2d_with_indices_41,@function
        .size           triton_poi_fused_avg_pool2d_max_pool2d_with_indices_41,(.L_x_1 - triton_poi_fused_avg_pool2d_max_pool2d_with_indices_41)
        .other          triton_poi_fused_avg_pool2d_max_pool2d_with_indices_41,@"STO_CUDA_ENTRY STV_DEFAULT"
triton_poi_fused_avg_pool2d_max_pool2d_with_indices_41:
.text.triton_poi_fused_avg_pool2d_max_pool2d_with_indices_41:
[----:B------:R-:W0:Y:S01]  /*0000*/  LDC R1, c[0x0][0x28] ;  /* 0x00000a00ff017b82 */ /* 0x000e220000000800 */
[----:B------:R-:W1:Y:S07]  /*0010*/  S2R R0, SR_TID.X ;  /* 0x0000000000007919 */ /* 0x000e6e0000002100 */
[----:B------:R-:W2:Y:S01]  /*0020*/  LDC.64 R14, c[0x0][0x210] ;  /* 0x00008400ff0e7b82 */ /* 0x000ea20000000a00 */
[----:B------:R-:W-:Y:S01]  /*0030*/  ULDC.64 UR4, c[0x0][0x208] ;  /* 0x0000820000047ab9 */ /* 0x000fe20000000a00 */
[----:B------:R-:W-:Y:S01]  /*0040*/  ULDC.64 UR6, c[0x0][0x220] ;  /* 0x0000880000067ab9 */ /* 0x000fe20000000a00 */
[----:B------:R-:W3:Y:S01]  /*0050*/  S2R R3, SR_CTAID.X ;  /* 0x0000000000037919 */ /* 0x000ee20000002500 */
[----:B-1----:R-:W-:-:S05]  /*0060*/  IMAD.SHL.U32 R0, R0, 0x2, RZ ;  /* 0x0000000200007824 */ /* 0x002fca00078e00ff */
[----:B------:R-:W-:-:S05]  /*0070*/  LOP3.LUT R0, R0, 0xfe, RZ, 0xc0, !PT ;  /* 0x000000fe00007812 */ /* 0x000fca00078ec0ff */
[----:B---3--:R-:W-:-:S04]  /*0080*/  IMAD R4, R3, 0x100, R0 ;  /* 0x0000010003047824 */ /* 0x008fc800078e0200 */
[----:B------:R-:W-:-:S04]  /*0090*/  IMAD.HI R0, R4, 0x2e8ba2e9, RZ ;  /* 0x2e8ba2e904007827 */ /* 0x000fc800078e02ff */
[----:B------:R-:W-:Y:S01]  /*00a0*/  IMAD.HI R12, R4, 0x94f2095, RZ ;  /* 0x094f2095040c7827 */ /* 0x000fe200078e02ff */
[----:B------:R-:W-:-:S04]  /*00b0*/  SHF.R.U32.HI R3, RZ, 0x1f, R0 ;  /* 0x0000001fff037819 */ /* 0x000fc80000011600 */
[----:B------:R-:W-:Y:S02]  /*00c0*/  SHF.R.U32.HI R5, RZ, 0x1f, R12 ;  /* 0x0000001fff057819 */ /* 0x000fe4000001160c */
[----:B------:R-:W-:Y:S01]  /*00d0*/  LEA.HI.SX32 R3, R0, R3, 0x1c ;  /* 0x0000000300037211 */ /* 0x000fe200078fe2ff */
[----:B------:R-:W-:Y:S01]  /*00e0*/  IMAD.HI R0, R4, 0x77280773, RZ ;  /* 0x7728077304007827 */ /* 0x000fe200078e02ff */
[----:B------:R-:W-:-:S03]  /*00f0*/  LEA.HI.SX32 R12, R12, R5, 0x1c ;  /* 0x000000050c0c7211 */ /* 0x000fc600078fe2ff */
[----:B------:R-:W-:Y:S01]  /*0100*/  IMAD.HI R6, R3, 0x66666667, RZ ;  /* 0x6666666703067827 */ /* 0x000fe200078e02ff */
[----:B------:R-:W-:-:S03]  /*0110*/  SHF.R.U32.HI R5, RZ, 0x1f, R0 ;  /* 0x0000001fff057819 */ /* 0x000fc60000011600 */
[----:B------:R-:W-:Y:S01]  /*0120*/  IMAD.HI R2, R12, 0x66666667, RZ ;  /* 0x666666670c027827 */ /* 0x000fe200078e02ff */
[----:B------:R-:W-:Y:S02]  /*0130*/  SHF.R.S32.HI R9, RZ, 0x1, R6 ;  /* 0x00000001ff097819 */ /* 0x000fe40000011406 */
[----:B------:R-:W-:Y:S01]  /*0140*/  LEA.HI.SX32 R5, R0, R5, 0x16 ;  /* 0x0000000500057211 */ /* 0x000fe200078fb2ff */
[----:B------:R-:W-:Y:S01]  /*0150*/  IMAD R0, R3, -0x58, R4 ;  /* 0xffffffa803007824 */ /* 0x000fe200078e0204 */
[----:B------:R-:W-:Y:S02]  /*0160*/  SHF.R.S32.HI R7, RZ, 0x1, R2 ;  /* 0x00000001ff077819 */ /* 0x000fe40000011402 */
[----:B------:R-:W-:Y:S01]  /*0170*/  LEA.HI R36, R6, R9, RZ, 0x1 ;  /* 0x0000000906247211 */ /* 0x000fe200078f08ff */
[----:B------:R-:W-:Y:S01]  /*0180*/  IMAD R5, R5, 0x1bd8, R0 ;  /* 0x00001bd805057824 */ /* 0x000fe200078e0200 */
[----:B------:R-:W-:Y:S02]  /*0190*/  LEA.HI R7, R2, R7, RZ, 0x1 ;  /* 0x0000000702077211 */ /* 0x000fe400078f08ff */
[----:B------:R-:W-:Y:S01]  /*01a0*/  CS2R R8, SRZ ;  /* 0x0000000000087805 */ /* 0x000fe2000001ff00 */
[----:B------:R-:W-:Y:S01]  /*01b0*/  IMAD R36, R36, -0x5, R3 ;  /* 0xfffffffb24247824 */ /* 0x000fe200078e0203 */
[----:B------:R-:W-:Y:S01]  /*01c0*/  CS2R R2, SRZ ;  /* 0x0000000000027805 */ /* 0x000fe2000001ff00 */
[----:B------:R-:W-:-:S02]  /*01d0*/  IMAD R7, R7, -0x5, R12 ;  /* 0xfffffffb07077824 */ /* 0x000fc400078e020c */
[C---:B------:R-:W-:Y:S01]  /*01e0*/  IMAD R0, R36.reuse, 0xb0, R5 ;  /* 0x000000b024007824 */ /* 0x040fe200078e0205 */
[C---:B------:R-:W-:Y:S02]  /*01f0*/  ISETP.GT.AND P4, PT, R36.reuse, RZ, PT ;  /* 0x000000ff2400720c */ /* 0x040fe40003f84270 */
[----:B------:R-:W-:Y:S01]  /*0200*/  ISETP.GT.AND P3, PT, R36, -0x1, PT ;  /* 0xffffffff2400780c */ /* 0x000fe20003f64270 */
[C---:B------:R-:W-:Y:S01]  /*0210*/  IMAD R37, R7.reuse, 0x630, R0 ;  /* 0x0000063007257824 */ /* 0x040fe200078e0200 */
[C---:B------:R-:W-:Y:S02]  /*0220*/  ISETP.GT.AND P1, PT, R7.reuse, RZ, P4 ;  /* 0x000000ff0700720c */ /* 0x040fe40002724270 */
[----:B------:R-:W-:Y:S01]  /*0230*/  ISETP.GT.AND P0, PT, R7, RZ, P3 ;  /* 0x000000ff0700720c */ /* 0x000fe20001f04270 */
[C---:B------:R-:W-:Y:S01]  /*0240*/  VIADD R27, R37.reuse, 0xfffffc90 ;  /* 0xfffffc90251b7836 */ /* 0x040fe20000000000 */
[C---:B------:R-:W-:Y:S01]  /*0250*/  ISETP.LT.AND P1, PT, R4.reuse, 0x2260, P1 ;  /* 0x000022600400780c */ /* 0x040fe20000f21270 */
[----:B------:R-:W-:Y:S01]  /*0260*/  VIADD R45, R37, 0xfffffce8 ;  /* 0xfffffce8252d7836 */ /* 0x000fe20000000000 */
[----:B------:R-:W-:Y:S01]  /*0270*/  ISETP.LT.AND P0, PT, R4, 0x2260, P0 ;  /* 0x000022600400780c */ /* 0x000fe20000701270 */
[----:B--2---:R-:W-:-:S04]  /*0280*/  IMAD.WIDE R26, R27, 0x4, R14 ;  /* 0x000000041b1a7825 */ /* 0x004fc800078e020e */
[----:B------:R-:W-:-:S06]  /*0290*/  IMAD.WIDE R44, R45, 0x4, R14 ;  /* 0x000000042d2c7825 */ /* 0x000fcc00078e020e */
[----:B------:R-:W2:Y:S04]  /*02a0*/  @P1 LDG.E.64 R2, desc[UR4][R26.64] ;  /* 0x000000041a021981 */ /* 0x000ea8000c1e1b00 */
[----:B------:R-:W3:Y:S01]  /*02b0*/  @P0 LDG.E.64 R8, desc[UR4][R44.64] ;  /* 0x000000042c080981 */ /* 0x000ee2000c1e1b00 */
[----:B------:R-:W-:Y:S01]  /*02c0*/  IMAD.SHL.U32 R0, R36, 0x2, RZ ;  /* 0x0000000224007824 */ /* 0x000fe200078e00ff */
[----:B------:R-:W-:Y:S01]  /*02d0*/  P2R R19, PR, RZ, 0x2 ;  /* 0x00000002ff137803 */ /* 0x000fe20000000000 */
[----:B------:R-:W-:Y:S02]  /*02e0*/  VIADD R23, R37, 0xfffffd40 ;  /* 0xfffffd4025177836 */ /* 0x000fe40000000000 */
[----:B------:R-:W-:Y:S02]  /*02f0*/  VIADD R0, R0, 0x1 ;  /* 0x0000000100007836 */ /* 0x000fe40000000000 */
[----:B------:R-:W-:Y:S01]  /*0300*/  IMAD.WIDE R22, R23, 0x4, R14 ;  /* 0x0000000417167825 */ /* 0x000fe200078e020e */
[----:B--2---:R-:W-:-:S02]  /*0310*/  SEL R10, R3, 0xff800000, P1 ;  /* 0xff800000030a7807 */ /* 0x004fc40000800000 */
[----:B------:R-:W-:Y:S02]  /*0320*/  SEL R3, R2, 0xff800000, P1 ;  /* 0xff80000002037807 */ /* 0x000fe40000800000 */
[----:B---3--:R-:W-:Y:S02]  /*0330*/  SEL R9, R9, 0xff800000, P0 ;  /* 0xff80000009097807 */ /* 0x008fe40000000000 */
[----:B------:R-:W-:Y:S02]  /*0340*/  SEL R8, R8, 0xff800000, P0 ;  /* 0xff80000008087807 */ /* 0x000fe40000000000 */
[----:B------:R-:W-:Y:S02]  /*0350*/  FSETP.GT.AND P6, PT, R9, R10, PT ;  /* 0x0000000a0900720b */ /* 0x000fe40003fc4000 */
[----:B------:R-:W-:Y:S02]  /*0360*/  ISETP.LT.AND P1, PT, R0, 0x9, P3 ;  /* 0x000000090000780c */ /* 0x000fe40001f21270 */
[----:B------:R-:W-:-:S02]  /*0370*/  FSETP.GT.AND P5, PT, R8, R3, PT ;  /* 0x000000030800720b */ /* 0x000fc40003fa4000 */
[----:B------:R-:W-:Y:S02]  /*0380*/  ISETP.GT.AND P3, PT, R7, RZ, P1 ;  /* 0x000000ff0700720c */ /* 0x000fe40000f64270 */
[C---:B------:R-:W-:Y:S02]  /*0390*/  FSETP.NAN.AND P2, PT, R9.reuse, R9, PT ;  /* 0x000000090900720b */ /* 0x040fe40003f48000 */
[----:B------:R-:W-:Y:S02]  /*03a0*/  ISETP.LT.AND P3, PT, R4, 0x2260, P3 ;  /* 0x000022600400780c */ /* 0x000fe40001f61270 */
[----:B------:R-:W-:Y:S02]  /*03b0*/  P2R R11, PR, RZ, 0x20 ;  /* 0x00000020ff0b7803 */ /* 0x000fe40000000000 */
[----:B------:R-:W-:Y:S02]  /*03c0*/  @!P6 SEL R9, R9, R10, P2 ;  /* 0x0000000a0909e207 */ /* 0x000fe40001000000 */
[----:B------:R-:W-:Y:S01]  /*03d0*/  FSETP.NAN.AND P2, PT, R8, R8, PT ;  /* 0x000000080800720b */ /* 0x000fe20003f48000 */
[----:B------:R-:W-:Y:S01]  /*03e0*/  VIADD R25, R37, 0xffffffa8 ;  /* 0xffffffa825197836 */ /* 0x000fe20000000000 */
[----:B------:R-:W-:-:S02]  /*03f0*/  LOP3.LUT R5, R7, R36, RZ, 0xfc, !PT ;  /* 0x0000002407057212 */ /* 0x000fc400078efcff */
[----:B------:R-:W-:Y:S02]  /*0400*/  @!P5 SEL R8, R8, R3, P2 ;  /* 0x000000030808d207 */ /* 0x000fe40001000000 */
[----:B------:R-:W-:Y:S01]  /*0410*/  CS2R R2, SRZ ;  /* 0x0000000000027805 */ /* 0x000fe2000001ff00 */
[--C-:B------:R-:W-:Y:S01]  /*0420*/  IMAD.WIDE R30, R37, 0x4, R14.reuse ;  /* 0x00000004251e7825 */ /* 0x100fe200078e020e */
[----:B------:R-:W-:Y:S02]  /*0430*/  P2R R6, PR, RZ, 0x40 ;  /* 0x00000040ff067803 */ /* 0x000fe40000000000 */
[----:B------:R-:W-:Y:S02]  /*0440*/  P2R R34, PR, RZ, 0x2 ;  /* 0x00000002ff227803 */ /* 0x000fe40000000000 */
[----:B------:R-:W2:Y:S01]  /*0450*/  @P3 LDG.E.64 R2, desc[UR4][R22.64] ;  /* 0x0000000416023981 */ /* 0x000ea2000c1e1b00 */
[----:B------:R-:W-:Y:S01]  /*0460*/  IMAD.WIDE R24, R25, 0x4, R14 ;  /* 0x0000000419187825 */ /* 0x000fe200078e020e */
[----:B--2---:R-:W-:-:S02]  /*0470*/  SEL R16, R3, 0xff800000, P3 ;  /* 0xff80000003107807 */ /* 0x004fc40001800000 */
[----:B------:R-:W-:Y:S02]  /*0480*/  SEL R3, R2, 0xff800000, P3 ;  /* 0xff80000002037807 */ /* 0x000fe40001800000 */
[-C--:B------:R-:W-:Y:S02]  /*0490*/  FSETP.NAN.AND P2, PT, R16, R16.reuse, PT ;  /* 0x000000101000720b */ /* 0x080fe40003f48000 */
[----:B------:R-:W-:-:S04]  /*04a0*/  FSETP.GEU.AND P5, PT, R9, R16, PT ;  /* 0x000000100900720b */ /* 0x000fc80003fae000 */
[----:B------:R-:W-:-:S07]  /*04b0*/  P2R R10, PR, RZ, 0x20 ;  /* 0x00000020ff0a7803 */ /* 0x000fce0000000000 */
[----:B------:R-:W-:Y:S02]  /*04c0*/  @!P2 SEL R16, R16, R9, !P5 ;  /* 0x000000091010a207 */ /* 0x000fe40006800000 */
[-C--:B------:R-:W-:Y:S02]  /*04d0*/  FSETP.NAN.AND P2, PT, R3, R3.reuse, PT ;  /* 0x000000030300720b */ /* 0x080fe40003f48000 */
[----:B------:R-:W-:-:S04]  /*04e0*/  FSETP.GEU.AND P5, PT, R8, R3, PT ;  /* 0x000000030800720b */ /* 0x000fc80003fae000 */
[----:B------:R-:W-:-:S07]  /*04f0*/  P2R R13, PR, RZ, 0x20 ;  /* 0x00000020ff0d7803 */ /* 0x000fce0000000000 */
[----:B------:R-:W-:Y:S02]  /*0500*/  @!P2 SEL R3, R3, R8, !P5 ;  /* 0x000000080303a207 */ /* 0x000fe40006800000 */
[----:B------:R-:W-:Y:S02]  /*0510*/  CS2R R8, SRZ ;  /* 0x0000000000087805 */ /* 0x000fe4000001ff00 */
[----:B------:R-:W-:-:S04]  /*0520*/  ISETP.GT.AND P2, PT, R7, -0x1, P4 ;  /* 0xffffffff0700780c */ /* 0x000fc80002744270 */
[----:B------:R-:W-:-:S13]  /*0530*/  ISETP.LT.AND P2, PT, R4, 0x2260, P2 ;  /* 0x000022600400780c */ /* 0x000fda0001741270 */
[----:B------:R-:W2:Y:S02]  /*0540*/  @P2 LDG.E.64 R8, desc[UR4][R24.64] ;  /* 0x0000000418082981 */ /* 0x000ea4000c1e1b00 */
[----:B--2---:R-:W-:Y:S02]  /*0550*/  SEL R18, R8, 0xff800000, P2 ;  /* 0xff80000008127807 */ /* 0x004fe40001000000 */
[----:B------:R-:W-:Y:S02]  /*0560*/  SEL R9, R9, 0xff800000, P2 ;  /* 0xff80000009097807 */ /* 0x000fe40001000000 */
[-C--:B------:R-:W-:Y:S02]  /*0570*/  FSETP.NAN.AND P4, PT, R18, R18.reuse, PT ;  /* 0x000000121200720b */ /* 0x080fe40003f88000 */
[----:B------:R-:W-:-:S04]  /*0580*/  FSETP.GEU.AND P5, PT, R3, R18, PT ;  /* 0x000000120300720b */ /* 0x000fc80003fae000 */
[----:B------:R-:W-:-:S07]  /*0590*/  P2R R35, PR, RZ, 0x20 ;  /* 0x00000020ff237803 */ /* 0x000fce0000000000 */
[----:B------:R-:W-:Y:S02]  /*05a0*/  @!P4 SEL R18, R18, R3, !P5 ;  /* 0x000000031212c207 */ /* 0x000fe40006800000 */
[----:B------:R-:W-:Y:S02]  /*05b0*/  CS2R R2, SRZ ;  /* 0x0000000000027805 */ /* 0x000fe4000001ff00 */
[-C--:B------:R-:W-:Y:S02]  /*05c0*/  FSETP.NAN.AND P4, PT, R9, R9.reuse, PT ;  /* 0x000000090900720b */ /* 0x080fe40003f88000 */
[----:B------:R-:W-:-:S04]  /*05d0*/  FSETP.GEU.AND P5, PT, R16, R9, PT ;  /* 0x000000091000720b */ /* 0x000fc80003fae000 */
[----:B------:R-:W-:-:S07]  /*05e0*/  P2R R0, PR, RZ, 0x20 ;  /* 0x00000020ff007803 */ /* 0x000fce0000000000 */
[----:B------:R-:W-:Y:S02]  /*05f0*/  @!P4 SEL R9, R9, R16, !P5 ;  /* 0x000000100909c207 */ /* 0x000fe40006800000 */
[----:B------:R-:W-:-:S04]  /*0600*/  ISETP.GE.AND P5, PT, R4, 0x2260, PT ;  /* 0x000022600400780c */ /* 0x000fc80003fa6270 */
[----:B------:R-:W-:-:S04]  /*0610*/  ISETP.GT.AND P5, PT, R5, -0x1, !P5 ;  /* 0xffffffff0500780c */ /* 0x000fc80006fa4270 */
[----:B------:R-:W-:-:S09]  /*0620*/  P2R R38, PR, RZ, 0x20 ;  /* 0x00000020ff267803 */ /* 0x000fd20000000000 */
[----:B------:R-:W2:Y:S01]  /*0630*/  @P5 LDG.E.64 R2, desc[UR4][R30.64] ;  /* 0x000000041e025981 */ /* 0x000ea2000c1e1b00 */
[----:B------:R-:W-:-:S04]  /*0640*/  VIADD R29, R37, 0x58 ;  /* 0x00000058251d7836 */ /* 0x000fc80000000000 */
[----:B------:R-:W-:Y:S01]  /*0650*/  IMAD.WIDE R28, R29, 0x4, R14 ;  /* 0x000000041d1c7825 */ /* 0x000fe200078e020e */
[----:B--2---:R-:W-:Y:S02]  /*0660*/  SEL R16, R3, 0xff800000, P5 ;  /* 0xff80000003107807 */ /* 0x004fe40002800000 */
[----:B------:R-:W-:Y:S02]  /*0670*/  SEL R5, R2, 0xff800000, P5 ;  /* 0xff80000002057807 */ /* 0x000fe40002800000 */
[----:B------:R-:W-:Y:S02]  /*0680*/  CS2R R2, SRZ ;  /* 0x0000000000027805 */ /* 0x000fe4000001ff00 */
[-C--:B------:R-:W-:Y:S02]  /*0690*/  FSETP.NAN.AND P4, PT, R16, R16.reuse, PT ;  /* 0x000000101000720b */ /* 0x080fe40003f88000 */
[----:B------:R-:W-:Y:S02]  /*06a0*/  FSETP.GEU.AND P6, PT, R9, R16, PT ;  /* 0x000000100900720b */ /* 0x000fe40003fce000 */
[----:B------:R-:W-:Y:S01]  /*06b0*/  FSETP.GEU.AND P5, PT, R18, R5, PT ;  /* 0x000000051200720b */ /* 0x000fe20003fae000 */
[----:B------:R-:W-:Y:S01]  /*06c0*/  VIADD R33, R37, 0x2c0 ;  /* 0x000002c025217836 */ /* 0x000fe20000000000 */
[----:B------:R-:W-:-:S07]  /*06d0*/  P2R R8, PR, RZ, 0x40 ;  /* 0x00000040ff087803 */ /* 0x000fce0000000000 */
[----:B------:R-:W-:Y:S02]  /*06e0*/  @!P4 SEL R16, R16, R9, !P6 ;  /* 0x000000091010c207 */ /* 0x000fe40007000000 */
[----:B------:R-:W-:Y:S02]  /*06f0*/  FSETP.NAN.AND P4, PT, R5, R5, PT ;  /* 0x000000050500720b */ /* 0x000fe40003f88000 */
[----:B------:R-:W-:-:S11]  /*0700*/  P2R R9, PR, RZ, 0x20 ;  /* 0x00000020ff097803 */ /* 0x000fd60000000000 */
[----:B------:R-:W-:Y:S02]  /*0710*/  @!P4 SEL R5, R5, R18, !P5 ;  /* 0x000000120505c207 */ /* 0x000fe40006800000 */
[----:B------:R-:W-:-:S04]  /*0720*/  ISETP.GT.AND P4, PT, R7, -0x1, P1 ;  /* 0xffffffff0700780c */ /* 0x000fc80000f84270 */
[----:B------:R-:W-:-:S13]  /*0730*/  ISETP.LT.AND P4, PT, R4, 0x2260, P4 ;  /* 0x000022600400780c */ /* 0x000fda0002781270 */
[----:B------:R-:W2:Y:S01]  /*0740*/  @P4 LDG.E.64 R2, desc[UR4][R28.64] ;  /* 0x000000041c024981 */ /* 0x000ea2000c1e1b00 */
[----:B------:R-:W-:Y:S01]  /*0750*/  IMAD.WIDE R32, R33, 0x4, R14 ;  /* 0x0000000421207825 */ /* 0x000fe200078e020e */
[----:B--2---:R-:W-:Y:S02]  /*0760*/  SEL R18, R2, 0xff800000, P4 ;  /* 0xff80000002127807 */ /* 0x004fe40002000000 */
[----:B------:R-:W-:Y:S02]  /*0770*/  SEL R20, R3, 0xff800000, P4 ;  /* 0xff80000003147807 */ /* 0x000fe40002000000 */
[-C--:B------:R-:W-:Y:S02]  /*0780*/  FSETP.NAN.AND P5, PT, R18, R18.reuse, PT ;  /* 0x000000121200720b */ /* 0x080fe40003fa8000 */
[----:B------:R-:W-:-:S04]  /*0790*/  FSETP.GEU.AND P1, PT, R5, R18, PT ;  /* 0x000000120500720b */ /* 0x000fc80003f2e000 */
[----:B------:R-:W-:-:S07]  /*07a0*/  P2R R2, PR, RZ, 0x2 ;  /* 0x00000002ff027803 */ /* 0x000fce0000000000 */
[----:B------:R-:W-:Y:S01]  /*07b0*/  @!P5 SEL R18, R18, R5, !P1 ;  /* 0x000000051212d207 */ /* 0x000fe20004800000 */
[----:B------:R-:W-:Y:S01]  /*07c0*/  IMAD.SHL.U32 R5, R7, 0x2, RZ ;  /* 0x0000000207057824 */ /* 0x000fe200078e00ff */
[-C--:B------:R-:W-:Y:S02]  /*07d0*/  FSETP.NAN.AND P5, PT, R20, R20.reuse, PT ;  /* 0x000000141400720b */ /* 0x080fe40003fa8000 */
[----:B------:R-:W-:Y:S01]  /*07e0*/  FSETP.GEU.AND P1, PT, R16, R20, PT ;  /* 0x000000141000720b */ /* 0x000fe20003f2e000 */
[----:B------:R-:W-:-:S03]  /*07f0*/  VIADD R5, R5, 0x1 ;  /* 0x0000000105057836 */ /* 0x000fc60000000000 */
[----:B------:R-:W-:-:S07]  /*0800*/  P2R R3, PR, RZ, 0x2 ;  /* 0x00000002ff037803 */ /* 0x000fce0000000000 */
[----:B------:R-:W-:Y:S02]  /*0810*/  @!P5 SEL R20, R20, R16, !P1 ;  /* 0x000000101414d207 */ /* 0x000fe40004800000 */
[----:B------:R-:W-:Y:S02]  /*0820*/  CS2R R16, SRZ ;  /* 0x0000000000107805 */ /* 0x000fe4000001ff00 */
[----:B------:R-:W-:-:S04]  /*0830*/  ISETP.GT.AND P5, PT, R7, -0x1, PT ;  /* 0xffffffff0700780c */ /* 0x000fc80003fa4270 */
[----:B------:R-:W-:-:S04]  /*0840*/  ISETP.LT.AND P1, PT, R5, 0x9, P5 ;  /* 0x000000090500780c */ /* 0x000fc80002f21270 */
[----:B------:R-:W-:Y:S02]  /*0850*/  ISETP.GT.AND P5, PT, R36, RZ, P1 ;  /* 0x000000ff2400720c */ /* 0x000fe40000fa4270 */
[----:B------:R-:W-:Y:S02]  /*0860*/  P2R R5, PR, RZ, 0x2 ;  /* 0x00000002ff057803 */ /* 0x000fe40000000000 */
[----:B------:R-:W-:-:S13]  /*0870*/  ISETP.LT.AND P5, PT, R4, 0x2260, P5 ;  /* 0x000022600400780c */ /* 0x000fda0002fa1270 */
[----:B------:R-:W2:Y:S02]  /*0880*/  @P5 LDG.E.64 R16, desc[UR4][R32.64] ;  /* 0x0000000420105981 */ /* 0x000ea4000c1e1b00 */
[----:B--2---:R-:W-:Y:S02]  /*0890*/  SEL R39, R17, 0xff800000, P5 ;  /* 0xff80000011277807 */ /* 0x004fe40002800000 */
[----:B------:R-:W-:Y:S02]  /*08a0*/  SEL R41, R16, 0xff800000, P5 ;  /* 0xff80000010297807 */ /* 0x000fe40002800000 */
[----:B------:R-:W-:Y:S02]  /*08b0*/  CS2R R16, SRZ ;  /* 0x0000000000107805 */ /* 0x000fe4000001ff00 */
        /* <DEDUP_REMOVED lines=8> */
[----:B------:R-:W-:Y:S02]  /*0940*/  ISETP.NE.AND P1, PT, R19, RZ, PT ;  /* 0x000000ff1300720c */ /* 0x000fe40003f25270 */
[----:B------:R-:W-:Y:S02]  /*0950*/  CS2R R20, SRZ ;  /* 0x0000000000147805 */ /* 0x000fe4000001ff00 */
[----:B------:R-:W-:Y:S02]  /*0960*/  ISETP.NE.AND P6, PT, R5, RZ, PT ;  /* 0x000000ff0500720c */ /* 0x000fe40003fc5270 */
[----:B------:R-:W-:Y:S02]  /*0970*/  P2R R43, PR, RZ, 0x2 ;  /* 0x00000002ff2b7803 */ /* 0x000fe40000000000 */
[----:B------:R1:W2:Y:S01]  /*0980*/  @P3 LDG.E.64 R20, desc[UR4][R22.64] ;  /* 0x0000000416143981 */ /* 0x0002a2000c1e1b00 */
[----:B------:R-:W-:-:S04]  /*0990*/  ISETP.GT.AND P6, PT, R36, -0x1, P6 ;  /* 0xffffffff2400780c */ /* 0x000fc800037c4270 */
[----:B------:R3:W4:Y:S01]  /*09a0*/  @P1 LDG.E.64 R16, desc[UR4][R26.64] ;  /* 0x000000041a101981 */ /* 0x000722000c1e1b00 */
[----:B------:R-:W-:Y:S02]  /*09b0*/  ISETP.NE.AND P1, PT, R38, RZ, PT ;  /* 0x000000ff2600720c */ /* 0x000fe40003f25270 */
[----:B------:R-:W-:Y:S02]  /*09c0*/  CS2R R18, SRZ ;  /* 0x0000000000127805 */ /* 0x000fe4000001ff00 */
[----:B-1----:R-:W-:Y:S02]  /*09d0*/  CS2R R22, SRZ ;  /* 0x0000000000167805 */ /* 0x002fe4000001ff00 */
[----:B------:R-:W-:Y:S02]  /*09e0*/  ISETP.LT.AND P6, PT, R4, 0x2260, P6 ;  /* 0x000022600400780c */ /* 0x000fe400037c1270 */
[----:B------:R1:W5:Y:S01]  /*09f0*/  @P0 LDG.E.64 R18, desc[UR4][R44.64] ;  /* 0x000000042c120981 */ /* 0x000362000c1e1b00 */
[----:B---3--:R-:W-:-:S03]  /*0a00*/  CS2R R26, SRZ ;  /* 0x00000000001a7805 */ /* 0x008fc6000001ff00 */
[----:B------:R3:W2:Y:S04]  /*0a10*/  @P2 LDG.E.64 R22, desc[UR4][R24.64] ;  /* 0x0000000418162981 */ /* 0x0006a8000c1e1b00 */
[----:B------:R3:W2:Y:S01]  /*0a20*/  @P4 LDG.E.64 R26, desc[UR4][R28.64] ;  /* 0x000000041c1a4981 */ /* 0x0006a2000c1e1b00 */
[----:B-1----:R-:W-:Y:S01]  /*0a30*/  VIADD R45, R37, 0x318 ;  /* 0x00000318252d7836 */ /* 0x002fe20000000000 */
[----:B------:R-:W-:Y:S02]  /*0a40*/  P2R R44, PR, RZ, 0x1 ;  /* 0x00000001ff2c7803 */ /* 0x000fe40000000000 */
[----:B---3--:R-:W-:Y:S02]  /*0a50*/  CS2R R24, SRZ ;  /* 0x0000000000187805 */ /* 0x008fe4000001ff00 */
[----:B0-----:R-:W-:-:S04]  /*0a60*/  CS2R R28, SRZ ;  /* 0x00000000001c7805 */ /* 0x001fc8000001ff00 */
[----:B------:R0:W3:Y:S04]  /*0a70*/  @P1 LDG.E.64 R24, desc[UR4][R30.64] ;  /* 0x000000041e181981 */ /* 0x0000e8000c1e1b00 */
[----:B------:R1:W2:Y:S01]  /*0a80*/  @P5 LDG.E.64 R28, desc[UR4][R32.64] ;  /* 0x00000004201c5981 */ /* 0x0002a2000c1e1b00 */
[----:B0-----:R-:W-:Y:S01]  /*0a90*/  CS2R R30, SRZ ;  /* 0x00000000001e7805 */ /* 0x001fe2000001ff00 */
[----:B-1----:R-:W-:-:S05]  /*0aa0*/  IMAD.WIDE R32, R45, 0x4, R14 ;  /* 0x000000042d207825 */ /* 0x002fca00078e020e */
[----:B------:R-:W2:Y:S02]  /*0ab0*/  @P6 LDG.E.64 R30, desc[UR4][R32.64] ;  /* 0x00000004201e6981 */ /* 0x000ea4000c1e1b00 */
[----:B--2---:R-:W-:-:S04]  /*0ac0*/  SEL R30, R30, 0xff800000, P6 ;  /* 0xff8000001e1e7807 */ /* 0x004fc80003000000 */
[-C--:B------:R-:W-:Y:S02]  /*0ad0*/  FSETP.NAN.AND P1, PT, R30, R30.reuse, PT ;  /* 0x0000001e1e00720b */ /* 0x080fe40003f28000 */
[----:B------:R-:W-:Y:S02]  /*0ae0*/  FSETP.GEU.AND P0, PT, R41, R30, PT ;  /* 0x0000001e2900720b */ /* 0x000fe40003f0e000 */
[----:B------:R-:W-:Y:S02]  /*0af0*/  SEL R31, R31, 0xff800000, P6 ;  /* 0xff8000001f1f7807 */ /* 0x000fe40003000000 */
[----:B------:R-:W-:-:S07]  /*0b00*/  P2R R45, PR, RZ, 0x1 ;  /* 0x00000001ff2d7803 */ /* 0x000fce0000000000 */
[----:B------:R-:W-:Y:S02]  /*0b10*/  @!P1 SEL R30, R30, R41, !P0 ;  /* 0x000000291e1e9207 */ /* 0x000fe40004000000 */
[-C--:B------:R-:W-:Y:S02]  /*0b20*/  FSETP.NAN.AND P0, PT, R31, R31.reuse, PT ;  /* 0x0000001f1f00720b */ /* 0x080fe40003f08000 */
[----:B------:R-:W-:-:S04]  /*0b30*/  FSETP.GEU.AND P1, PT, R39, R31, PT ;  /* 0x0000001f2700720b */ /* 0x000fc80003f2e000 */
[----:B------:R-:W-:-:S07]  /*0b40*/  P2R R41, PR, RZ, 0x2 ;  /* 0x00000002ff297803 */ /* 0x000fce0000000000 */
[----:B------:R-:W-:Y:S02]  /*0b50*/  @!P0 SEL R31, R31, R39, !P1 ;  /* 0x000000271f1f8207 */ /* 0x000fe40004800000 */
[----:B------:R-:W-:-:S04]  /*0b60*/  ISETP.NE.AND P1, PT, R43, RZ, PT ;  /* 0x000000ff2b00720c */ /* 0x000fc80003f25270 */
[----:B----4-:R-:W-:Y:S02]  /*0b70*/  SEL R16, R16, RZ, P1 ;  /* 0x000000ff10107207 */ /* 0x010fe40000800000 */
[----:B------:R-:W-:Y:S02]  /*0b80*/  SEL R17, R17, RZ, P1 ;  /* 0x000000ff11117207 */ /* 0x000fe40000800000 */
[----:B------:R-:W-:Y:S02]  /*0b90*/  ISETP.NE.AND P1, PT, R38, RZ, PT ;  /* 0x000000ff2600720c */ /* 0x000fe40003f25270 */
[----:B------:R-:W-:Y:S02]  /*0ba0*/  ISETP.NE.AND P0, PT, R44, RZ, PT ;  /* 0x000000ff2c00720c */ /* 0x000fe40003f05270 */
[----:B---3--:R-:W-:Y:S02]  /*0bb0*/  SEL R24, R24, RZ, P1 ;  /* 0x000000ff18187207 */ /* 0x008fe40000800000 */
[----:B------:R-:W-:-:S02]  /*0bc0*/  SEL R25, R25, RZ, P1 ;  /* 0x000000ff19197207 */ /* 0x000fc40000800000 */
[----:B------:R-:W-:Y:S02]  /*0bd0*/  ISETP.NE.AND P1, PT, R11, RZ, PT ;  /* 0x000000ff0b00720c */ /* 0x000fe40003f25270 */
[----:B-----5:R-:W-:Y:S02]  /*0be0*/  SEL R39, R18, RZ, P0 ;  /* 0x000000ff12277207 */ /* 0x020fe40000000000 */
[----:B------:R-:W-:Y:S02]  /*0bf0*/  SEL R18, R19, RZ, P0 ;  /* 0x000000ff13127207 */ /* 0x000fe40000000000 */
[----:B------:R-:W-:Y:S02]  /*0c00*/  ISETP.NE.AND P0, PT, R5, RZ, PT ;  /* 0x000000ff0500720c */ /* 0x000fe40003f05270 */
[----:B------:R-:W-:Y:S02]  /*0c10*/  P2R R5, PR, RZ, 0x2 ;  /* 0x00000002ff057803 */ /* 0x000fe40000000000 */
[----:B------:R-:W-:-:S02]  /*0c20*/  ISETP.NE.AND P1, PT, R10, RZ, PT ;  /* 0x000000ff0a00720c */ /* 0x000fc40003f25270 */
[----:B------:R-:W-:-:S06]  /*0c30*/  CS2R R10, SRZ ;  /* 0x00000000000a7805 */ /* 0x000fcc000001ff00 */
[----:B------:R-:W2:Y:S01]  /*0c40*/  @P6 LDG.E.64 R10, desc[UR4][R32.64] ;  /* 0x00000004200a6981 */ /* 0x000ea2000c1e1b00 */
[----:B------:R-:W-:Y:S02]  /*0c50*/  SEL R22, R22, RZ, P2 ;  /* 0x000000ff16167207 */ /* 0x000fe40001000000 */
[----:B------:R-:W-:Y:S02]  /*0c60*/  SEL R23, R23, RZ, P2 ;  /* 0x000000ff17177207 */ /* 0x000fe40001000000 */
[----:B------:R-:W-:-:S04]  /*0c70*/  ISETP.NE.AND P2, PT, R34, RZ, PT ;  /* 0x000000ff2200720c */ /* 0x000fc80003f45270 */
[----:B------:R-:W-:-:S04]  /*0c80*/  PLOP3.LUT P0, PT, P0, P2, PT, 0x80, 0x0 ;  /* 0x000000000000781c */ /* 0x000fc80000705070 */
[----:B------:R-:W-:Y:S01]  /*0c90*/  ISETP.LT.AND P0, PT, R4, 0x2260, P0 ;  /* 0x000022600400780c */ /* 0x000fe20000701270 */
[----:B------:R-:W-:Y:S01]  /*0ca0*/  VIADD R37, R37, 0x370 ;  /* 0x0000037025257836 */ /* 0x000fe20000000000 */
[----:B------:R-:W-:Y:S02]  /*0cb0*/  SEL R26, R26, RZ, P4 ;  /* 0x000000ff1a1a7207 */ /* 0x000fe40002000000 */
[----:B------:R-:W-:Y:S02]  /*0cc0*/  SEL R27, R27, RZ, P4 ;  /* 0x000000ff1b1b7207 */ /* 0x000fe40002000000 */
[----:B------:R-:W-:Y:S02]  /*0cd0*/  ISETP.NE.AND P4, PT, R8, RZ, PT ;  /* 0x000000ff0800720c */ /* 0x000fe40003f85270 */
[----:B------:R-:W-:Y:S02]  /*0ce0*/  ISETP.NE.AND P2, PT, R9, RZ, PT ;  /* 0x000000ff0900720c */ /* 0x000fe40003f45270 */
[----:B------:R-:W-:Y:S01]  /*0cf0*/  CS2R R8, SRZ ;  /* 0x0000000000087805 */ /* 0x000fe2000001ff00 */
[----:B------:R-:W-:-:S05]  /*0d00*/  IMAD.WIDE R14, R37, 0x4, R14 ;  /* 0x00000004250e7825 */ /* 0x000fca00078e020e */
[----:B------:R-:W3:Y:S01]  /*0d10*/  @P0 LDG.E.64 R8, desc[UR4][R14.64] ;  /* 0x000000040e080981 */ /* 0x000ee2000c1e1b00 */
[----:B------:R-:W-:Y:S02]  /*0d20*/  SEL R20, R20, RZ, P3 ;  /* 0x000000ff14147207 */ /* 0x000fe40001800000 */
[----:B------:R-:W-:Y:S01]  /*0d30*/  SEL R21, R21, RZ, P3 ;  /* 0x000000ff15157207 */ /* 0x000fe20001800000 */
[----:B------:R-:W-:Y:S01]  /*0d40*/  FADD R39, R16, R39 ;  /* 0x0000002710277221 */ /* 0x000fe20000000000 */
[----:B------:R-:W-:Y:S01]  /*0d50*/  ISETP.NE.AND P3, PT, R6, RZ, PT ;  /* 0x000000ff0600720c */ /* 0x000fe20003f65270 */
[C---:B------:R-:W-:Y:S01]  /*0d60*/  IMAD.SHL.U32 R16, R36.reuse, 0x2, RZ ;  /* 0x0000000224107824 */ /* 0x040fe200078e00ff */
[----:B------:R-:W-:Y:S02]  /*0d70*/  P2R R6, PR, RZ, 0x2 ;  /* 0x00000002ff067803 */ /* 0x000fe40000000000 */
[----:B------:R-:W-:Y:S01]  /*0d80*/  ISETP.GT.AND P1, PT, R36, RZ, PT ;  /* 0x000000ff2400720c */ /* 0x000fe20003f24270 */
[----:B------:R-:W-:-:S04]  /*0d90*/  IMAD.HI R12, R12, 0x66666667, RZ ;  /* 0x666666670c0c7827 */ /* 0x000fc800078e02ff */
[----:B------:R-:W-:Y:S01]  /*0da0*/  FADD R18, R17, R18 ;  /* 0x0000001211127221 */ /* 0x000fe20000000000 */
[----:B--2---:R-:W-:Y:S02]  /*0db0*/  SEL R19, R10, RZ, P6 ;  /* 0x000000ff0a137207 */ /* 0x004fe40003000000 */
[----:B------:R-:W-:Y:S02]  /*0dc0*/  SEL R34, R11, RZ, P6 ;  /* 0x000000ff0b227207 */ /* 0x000fe40003000000 */
[----:B------:R-:W-:-:S06]  /*0dd0*/  CS2R R10, SRZ ;  /* 0x00000000000a7805 */ /* 0x000fcc000001ff00 */
[----:B------:R0:W2:Y:S01]  /*0de0*/  @P0 LDG.E.64 R10, desc[UR4][R14.64] ;  /* 0x000000040e0a0981 */ /* 0x0000a2000c1e1b00 */
[----:B------:R-:W-:Y:S02]  /*0df0*/  ISETP.NE.AND P6, PT, R0, RZ, PT ;  /* 0x000000ff0000720c */ /* 0x000fe40003fc5270 */
[----:B------:R-:W-:Y:S02]  /*0e00*/  SEL R0, RZ, 0x1, !P3 ;  /* 0x00000001ff007807 */ /* 0x000fe40005800000 */
[----:B------:R-:W-:Y:S01]  /*0e10*/  ISETP.NE.AND P3, PT, R3, RZ, PT ;  /* 0x000000ff0300720c */ /* 0x000fe20003f65270 */
[----:B------:R-:W-:-:S05]  /*0e20*/  VIADD R3, R16, 0xffffffff ;  /* 0xffffffff10037836 */ /* 0x000fca0000000000 */
[----:B------:R-:W-:Y:S02]  /*0e30*/  SEL R3, R3, RZ, P1 ;  /* 0x000000ff03037207 */ /* 0x000fe40000800000 */
[----:B------:R-:W-:-:S04]  /*0e40*/  ISETP.NE.AND P1, PT, R6, RZ, PT ;  /* 0x000000ff0600720c */ /* 0x000fc80003f25270 */
[----:B------:R-:W-:Y:S02]  /*0e50*/  SEL R17, R0, 0x2, P1 ;  /* 0x0000000200117807 */ /* 0x000fe40000800000 */
[----:B------:R-:W-:Y:S02]  /*0e60*/  ISETP.NE.AND P1, PT, R5, RZ, PT ;  /* 0x000000ff0500720c */ /* 0x000fe40003f25270 */
[----:B------:R-:W-:-:S04]  /*0e70*/  SHF.R.S32.HI R5, RZ, 0x1, R12 ;  /* 0x00000001ff057819 */ /* 0x000fc8000001140c */
[----:B0-----:R-:W-:Y:S01]  /*0e80*/  LEA.HI R14, R12, R5, RZ, 0x1 ;  /* 0x000000050c0e7211 */ /* 0x001fe200078f08ff */
[----:B------:R-:W-:-:S05]  /*0e90*/  IMAD.HI R5, R4, 0x94f2095, RZ ;  /* 0x094f209504057827 */ /* 0x000fca00078e02ff */
[----:B------:R-:W-:Y:S01]  /*0ea0*/  SHF.R.U32.HI R12, RZ, 0x1f, R5 ;  /* 0x0000001fff0c7819 */ /* 0x000fe20000011605 */
[----:B------:R-:W-:-:S03]  /*0eb0*/  VIADD R16, R16, 0x2 ;  /* 0x0000000210107836 */ /* 0x000fc60000000000 */
[----:B------:R-:W-:Y:S02]  /*0ec0*/  LEA.HI.SX32 R5, R5, R12, 0x1c ;  /* 0x0000000c05057211 */ /* 0x000fe400078fe2ff */
[----:B------:R-:W-:Y:S02]  /*0ed0*/  SEL R0, RZ, 0x1, !P1 ;  /* 0x00000001ff007807 */ /* 0x000fe40004800000 */
[----:B------:R-:W-:Y:S01]  /*0ee0*/  ISETP.GE.AND P1, PT, R36, 0x4, PT ;  /* 0x000000042400780c */ /* 0x000fe20003f26270 */
[----:B------:R-:W-:-:S03]  /*0ef0*/  IMAD R14, R14, -0x5, R5 ;  /* 0xfffffffb0e0e7824 */ /* 0x000fc600078e0205 */
[----:B------:R-:W-:Y:S01]  /*0f00*/  SEL R16, R16, RZ, !P1 ;  /* 0x000000ff10107207 */ /* 0x000fe20004800000 */
[----:B------:R-:W-:Y:S01]  /*0f10*/  IMAD.SHL.U32 R5, R14, 0x2, RZ ;  /* 0x000000020e057824 */ /* 0x000fe200078e00ff */
[----:B------:R-:W-:-:S03]  /*0f20*/  ISETP.NE.AND P1, PT, R13, RZ, PT ;  /* 0x000000ff0d00720c */ /* 0x000fc60003f25270 */
[----:B------:R-:W-:Y:S01]  /*0f30*/  VIADD R12, R5, 0xffffffff ;  /* 0xffffffff050c7836 */ /* 0x000fe20000000000 */
[----:B------:R-:W-:Y:S02]  /*0f40*/  SEL R0, R0, 0x2, P1 ;  /* 0x0000000200007807 */ /* 0x000fe40000800000 */
[----:B------:R-:W-:Y:S01]  /*0f50*/  ISETP.GT.AND P1, PT, R7, RZ, PT ;  /* 0x000000ff0700720c */ /* 0x000fe20003f24270 */
[----:B------:R-:W-:-:S03]  /*0f60*/  VIADD R5, R5, 0x2 ;  /* 0x0000000205057836 */ /* 0x000fc60000000000 */
[----:B------:R-:W-:Y:S02]  /*0f70*/  SEL R12, R12, RZ, P1 ;  /* 0x000000ff0c0c7207 */ /* 0x000fe40000800000 */
[----:B------:R-:W-:-:S04]  /*0f80*/  ISETP.GE.AND P1, PT, R14, 0x4, PT ;  /* 0x000000040e00780c */ /* 0x000fc80003f26270 */
[----:B------:R-:W-:Y:S02]  /*0f90*/  SEL R15, R5, RZ, !P1 ;  /* 0x000000ff050f7207 */ /* 0x000fe40004800000 */
[----:B------:R-:W-:-:S04]  /*0fa0*/  ISETP.GT.AND P1, PT, R36, 0x3, PT ;  /* 0x000000032400780c */ /* 0x000fc80003f24270 */
[----:B------:R-:W-:Y:S02]  /*0fb0*/  SEL R7, RZ, 0x9, !P1 ;  /* 0x00000009ff077807 */ /* 0x000fe40004800000 */
[----:B------:R-:W-:Y:S01]  /*0fc0*/  ISETP.GT.AND P1, PT, R14, 0x3, PT ;  /* 0x000000030e00780c */ /* 0x000fe20003f24270 */
[----:B------:R-:W-:Y:S01]  /*0fd0*/  FADD R6, R18, R21 ;  /* 0x0000001512067221 */ /* 0x000fe20000000000 */
[----:B------:R-:W-:Y:S02]  /*0fe0*/  SEL R17, R17, 0x3, P6 ;  /* 0x0000000311117807 */ /* 0x000fe40003000000 */
[----:B------:R-:W-:Y:S01]  /*0ff0*/  ISETP.NE.AND P6, PT, R2, RZ, PT ;  /* 0x000000ff0200720c */ /* 0x000fe20003fc5270 */
[----:B------:R-:W-:Y:S01]  /*1000*/  IMAD.IADD R7, R7, 0x1, R16 ;  /* 0x0000000107077824 */ /* 0x000fe200078e0210 */
[----:B------:R-:W-:Y:S01]  /*1010*/  SEL R2, RZ, 0x9, !P1 ;  /* 0x00000009ff027807 */ /* 0x000fe20004800000 */
[----:B------:R-:W-:Y:S01]  /*1020*/  FADD R14, R6, R23 ;  /* 0x00000017060e7221 */ /* 0x000fe20000000000 */
[----:B------:R-:W-:-:S02]  /*1030*/  IMAD R6, R12, R3, RZ ;  /* 0x000000030c067224 */ /* 0x000fc400078e02ff */
[-C--:B------:R-:W-:Y:S02]  /*1040*/  IMAD R12, R12, R7.reuse, RZ ;  /* 0x000000070c0c7224 */ /* 0x080fe400078e02ff */
[----:B------:R-:W-:Y:S01]  /*1050*/  IMAD.IADD R2, R2, 0x1, R15 ;  /* 0x0000000102027824 */ /* 0x000fe200078e020f */
[----:B------:R-:W-:Y:S01]  /*1060*/  SEL R28, R28, RZ, P5 ;  /* 0x000000ff1c1c7207 */ /* 0x000fe20002800000 */
[----:B------:R-:W-:Y:S01]  /*1070*/  FADD R14, R14, R25 ;  /* 0x000000190e0e7221 */ /* 0x000fe20000000000 */
[----:B------:R-:W-:Y:S01]  /*1080*/  SEL R29, R29, RZ, P5 ;  /* 0x000000ff1d1d7207 */ /* 0x000fe20002800000 */
[----:B------:R-:W-:Y:S01]  /*1090*/  IMAD R7, R2, R7, R6 ;  /* 0x0000000702077224 */ /* 0x000fe200078e0206 */
[----:B------:R-:W-:Y:S01]  /*10a0*/  ISETP.NE.AND P5, PT, R35, RZ, PT ;  /* 0x000000ff2300720c */ /* 0x000fe20003fa5270 */
[----:B------:R-:W-:Y:S02]  /*10b0*/  IMAD R12, R3, R2, R12 ;  /* 0x00000002030c7224 */ /* 0x000fe400078e020c */
[----:B------:R-:W-:Y:S01]  /*10c0*/  FADD R39, R39, R20 ;  /* 0x0000001427277221 */ /* 0x000fe20000000000 */
[----:B------:R-:W-:Y:S01]  /*10d0*/  FADD R14, R14, R27 ;  /* 0x0000001b0e0e7221 */ /* 0x000fe20000000000 */
[----:B------:R-:W-:Y:S01]  /*10e0*/  SEL R0, R0, 0x3, P5 ;  /* 0x0000000300007807 */ /* 0x000fe20002800000 */
[----:B------:R-:W-:-:S02]  /*10f0*/  IMAD.IADD R7, R7, 0x1, -R12 ;  /* 0x0000000107077824 */ /* 0x000fc400078e0a0c */
[----:B------:R-:W-:Y:S01]  /*1100*/  FADD R13, R39, R22 ;  /* 0x00000016270d7221 */ /* 0x000fe20000000000 */
[----:B------:R-:W-:Y:S01]  /*1110*/  FADD R29, R14, R29 ;  /* 0x0000001d0e1d7221 */ /* 0x000fe20000000000 */
[----:B------:R-:W-:Y:S01]  /*1120*/  SEL R5, R0, 0x4, P2 ;  /* 0x0000000400057807 */ /* 0x000fe20001000000 */
[----:B------:R-:W0:Y:S01]  /*1130*/  LDC.64 R2, c[0x0][0x218] ;  /* 0x00008600ff027b82 */ /* 0x000e220000000a00 */
[----:B------:R-:W-:Y:S01]  /*1140*/  I2FP.F32.S32 R14, R7 ;  /* 0x00000007000e7245 */ /* 0x000fe20000201400 */
[----:B------:R-:W-:Y:S01]  /*1150*/  FADD R13, R13, R24 ;  /* 0x000000180d0d7221 */ /* 0x000fe20000000000 */
[----:B------:R-:W-:Y:S02]  /*1160*/  ISETP.NE.AND P2, PT, R42, RZ, PT ;  /* 0x000000ff2a00720c */ /* 0x000fe40003f45270 */
[----:B---3--:R-:W-:Y:S02]  /*1170*/  SEL R8, R8, 0xff800000, P0 ;  /* 0xff80000008087807 */ /* 0x008fe40000000000 */
[----:B------:R-:W-:-:S02]  /*1180*/  SEL R9, R9, 0xff800000, P0 ;  /* 0xff80000009097807 */ /* 0x000fc40000000000 */
[----:B------:R-:W-:Y:S01]  /*1190*/  SEL R5, R5, 0x5, P6 ;  /* 0x0000000505057807 */ /* 0x000fe20003000000 */
[----:B------:R-:W-:Y:S01]  /*11a0*/  FADD R13, R13, R26 ;  /* 0x0000001a0d0d7221 */ /* 0x000fe20000000000 */
[----:B------:R-:W-:Y:S02]  /*11b0*/  SEL R17, R17, 0x4, P4 ;  /* 0x0000000411117807 */ /* 0x000fe40002000000 */
[----:B------:R-:W-:Y:S01]  /*11c0*/  SEL R5, R5, 0x6, P2 ;  /* 0x0000000605057807 */ /* 0x000fe20001000000 */
[----:B------:R-:W-:Y:S01]  /*11d0*/  FADD R28, R13, R28 ;  /* 0x0000001c0d1c7221 */ /* 0x000fe20000000000 */
[----:B------:R-:W-:Y:S01]  /*11e0*/  FSETP.GEU.AND P2, PT, |R14|, 1.175494350822287508e-38, PT ;  /* 0x008000000e00780b */ /* 0x000fe20003f4e200 */
[----:B------:R-:W-:Y:S01]  /*11f0*/  FADD R34, R29, R34 ;  /* 0x000000221d227221 */ /* 0x000fe20000000000 */
[----:B------:R-:W-:Y:S01]  /*1200*/  SEL R0, R17, 0x5, P3 ;  /* 0x0000000511007807 */ /* 0x000fe20001800000 */
[----:B------:R-:W-:Y:S01]  /*1210*/  FADD R19, R28, R19 ;  /* 0x000000131c137221 */ /* 0x000fe20000000000 */
[----:B------:R-:W-:-:S02]  /*1220*/  ISETP.NE.AND P4, PT, R40, RZ, PT ;  /* 0x000000ff2800720c */ /* 0x000fc40003f85270 */
[----:B------:R-:W-:Y:S02]  /*1230*/  ISETP.NE.AND P5, PT, R41, RZ, PT ;  /* 0x000000ff2900720c */ /* 0x000fe40003fa5270 */
[----:B------:R-:W-:Y:S02]  /*1240*/  SEL R0, R0, 0x6, P4 ;  /* 0x0000000600007807 */ /* 0x000fe40002000000 */
[----:B------:R-:W-:Y:S02]  /*1250*/  FSETP.NAN.AND P1, PT, R9, R9, PT ;  /* 0x000000090900720b */ /* 0x000fe40003f28000 */
[----:B------:R-:W-:Y:S02]  /*1260*/  ISETP.NE.AND P3, PT, R45, RZ, PT ;  /* 0x000000ff2d00720c */ /* 0x000fe40003f65270 */
[----:B------:R-:W-:Y:S02]  /*1270*/  FSETP.NAN.AND P4, PT, R8, R8, PT ;  /* 0x000000080800720b */ /* 0x000fe40003f88000 */
[----:B------:R-:W-:-:S02]  /*1280*/  SEL R0, R0, 0x7, P5 ;  /* 0x0000000700007807 */ /* 0x000fc40002800000 */
[----:B------:R-:W-:Y:S02]  /*1290*/  SEL R5, R5, 0x7, P3 ;  /* 0x0000000705057807 */ /* 0x000fe40001800000 */
[----:B------:R-:W-:Y:S02]  /*12a0*/  FSETP.GEU.AND P5, PT, R30, R8, PT ;  /* 0x000000081e00720b */ /* 0x000fe40003fae000 */
[----:B------:R-:W-:Y:S02]  /*12b0*/  FSETP.GEU.AND P3, PT, R31, R9, PT ;  /* 0x000000091f00720b */ /* 0x000fe40003f6e000 */
[----:B------:R-:W-:Y:S02]  /*12c0*/  SEL R5, R5, 0x8, P5 ;  /* 0x0000000805057807 */ /* 0x000fe40002800000 */
[----:B------:R-:W-:Y:S02]  /*12d0*/  ISETP.GE.AND P6, PT, R4, 0x2260, PT ;  /* 0x000022600400780c */ /* 0x000fe40003fc6270 */
[----:B------:R-:W-:-:S02]  /*12e0*/  SEL R15, R0, 0x8, P3 ;  /* 0x00000008000f7807 */ /* 0x000fc40001800000 */
[----:B------:R-:W-:Y:S02]  /*12f0*/  @!P1 SEL R9, R9, R31, !P3 ;  /* 0x0000001f09099207 */ /* 0x000fe40005800000 */
[----:B------:R-:W-:Y:S02]  /*1300*/  LOP3.LUT R0, R5, 0xff, RZ, 0xc0, !PT ;  /* 0x000000ff05007812 */ /* 0x000fe400078ec0ff */
[----:B------:R-:W-:Y:S01]  /*1310*/  IADD3 R6, P1, R4, UR6, RZ ;  /* 0x0000000604067c10 */ /* 0x000fe2000ff3e0ff */
[----:B0-----:R-:W-:Y:S01]  /*1320*/  IMAD.WIDE R2, R4, 0x4, R2 ;  /* 0x0000000404027825 */ /* 0x001fe200078e0202 */
[----:B------:R-:W-:Y:S02]  /*1330*/  @!P4 SEL R8, R8, R30, !P5 ;  /* 0x0000001e0808c207 */ /* 0x000fe40006800000 */
[----:B------:R-:W-:Y:S01]  /*1340*/  LEA.HI.X.SX32 R7, R4, UR7, 0x1, P1 ;  /* 0x0000000704077c11 */ /* 0x000fe200088f0eff */
[----:B------:R-:W-:Y:S02]  /*1350*/  IMAD R15, R15, 0x100, R0 ;  /* 0x000001000f0f7824 */ /* 0x000fe400078e0200 */
[----:B------:R0:W-:Y:S04]  /*1360*/  @!P6 STG.E.64 desc[UR4][R2.64], R8 ;  /* 0x000000080200e986 */ /* 0x0001e8000c101b04 */
[----:B------:R0:W-:Y:S01]  /*1370*/  @!P6 STG.E.U16 desc[UR4][R6.64], R15 ;  /* 0x0000000f0600e986 */ /* 0x0001e2000c101504 */
[----:B--2---:R-:W-:-:S02]  /*1380*/  SEL R10, R10, RZ, P0 ;  /* 0x000000ff0a0a7207 */ /* 0x004fc40000000000 */
[----:B------:R-:W-:Y:S02]  /*1390*/  SEL R11, R11, RZ, P0 ;  /* 0x000000ff0b0b7207 */ /* 0x000fe40000000000 */
[----:B------:R-:W-:Y:S01]  /*13a0*/  FSETP.GT.AND P0, PT, |R14|, 8.50705917302346158658e+37, PT ;  /* 0x7e8000000e00780b */ /* 0x000fe20003f04200 */
[----:B------:R-:W-:Y:S02]  /*13b0*/  FADD R12, R19, R10 ;  /* 0x0000000a130c7221 */ /* 0x000fe40000000000 */
[----:B------:R-:W-:Y:S02]  /*13c0*/  FADD R13, R34, R11 ;  /* 0x0000000b220d7221 */ /* 0x000fe40000000000 */
[----:B------:R-:W1:Y:S08]  /*13d0*/  LDC.64 R10, c[0x0][0x228] ;  /* 0x00008a00ff0a7b82 */ /* 0x000e700000000a00 */
[----:B------:R-:W-:-:S04]  /*13e0*/  @P0 FMUL R14, R14, 0.25 ;  /* 0x3e8000000e0e0820 */ /* 0x000fc80000400000 */
[----:B------:R-:W-:-:S06]  /*13f0*/  @!P2 FMUL R14, R14, 16777216 ;  /* 0x4b8000000e0ea820 */ /* 0x000fcc0000400000 */
[----:B------:R-:W2:Y:S01]  /*1400*/  MUFU.RCP R14, R14 ;  /* 0x0000000e000e7308 */ /* 0x000ea20000001000 */
[----:B------:R-:W-:Y:S01]  /*1410*/  @P0 FMUL R12, R12, 0.25 ;  /* 0x3e8000000c0c0820 */ /* 0x000fe20000400000 */
[----:B------:R-:W-:-:S03]  /*1420*/  @P0 FMUL R13, R13, 0.25 ;  /* 0x3e8000000d0d0820 */ /* 0x000fc60000400000 */
[----:B------:R-:W-:Y:S01]  /*1430*/  @!P2 FMUL R12, R12, 16777216 ;  /* 0x4b8000000c0ca820 */ /* 0x000fe20000400000 */
[----:B------:R-:W-:Y:S01]  /*1440*/  @!P2 FMUL R13, R13, 16777216 ;  /* 0x4b8000000d0da820 */ /* 0x000fe20000400000 */
[----:B-1----:R-:W-:-:S04]  /*1450*/  IMAD.WIDE R4, R4, 0x4, R10 ;  /* 0x0000000404047825 */ /* 0x002fc800078e020a */
[C---:B--2---:R-:W-:Y:S01]  /*1460*/  FMUL R12, R14.reuse, R12 ;  /* 0x0000000c0e0c7220 */ /* 0x044fe20000400000 */
[----:B------:R-:W-:Y:S01]  /*1470*/  FMUL R13, R14, R13 ;  /* 0x0000000d0e0d7220 */ /* 0x000fe20000400000 */
[----:B0-----:R-:W-:Y:S06]  /*1480*/  @P6 EXIT ;  /* 0x000000000000694d */ /* 0x001fec0003800000 */
[----:B------:R-:W-:Y:S01]  /*1490*/  STG.E.64 desc[UR4][R4.64], R12 ;  /* 0x0000000c04007986 */ /* 0x000fe2000c101b04 */
[----:B------:R-:W-:Y:S05]  /*14a0*/  EXIT ;  /* 0x000000000000794d */ /* 0x000fea0003800000 */
.L_x_0:
[----:B------:R-:W-:-:S00]  /*14b0*/  BRA `(.L_x_0) ;  /* 0xfffffffc00fc7947 */ /* 0x000fc0000383ffff */
[----:B------:R-:W-:-:S00]  /*14c0*/  NOP ;  /* 0x0000000000007918 */ /* 0x000fc00000000000 */
        /* <DEDUP_REMOVED lines=11> */
.L_x_1:


//--------------------- .nv.constant0.triton_poi_fused_avg_pool2d_max_pool2d_with_indices_41 --------------------------
	.section	.nv.constant0.triton_poi_fused_avg_pool2d_max_pool2d_with_indices_41,"a",@progbits
	.sectionflags	@""
	.align	4
.nv.constant0.triton_poi_fused_avg_pool2d_max_pool2d_with_indices_41:
	.zero		564
